//
// Generated by NVIDIA NVVM Compiler
//
// Compiler Build ID: CL-36424714
// Cuda compilation tools, release 13.0, V13.0.88
// Based on NVVM 20.0.0
//

.version 9.0
.target sm_100
.address_size 64

	// .globl	_Z9vectorAddPjS_S_

.visible .entry _Z9vectorAddPjS_S_(
	.param .u64 .ptr .align 1 _Z9vectorAddPjS_S__param_0,
	.param .u64 .ptr .align 1 _Z9vectorAddPjS_S__param_1,
	.param .u64 .ptr .align 1 _Z9vectorAddPjS_S__param_2
)
{
	.reg .pred 	%p<2>;
	.reg .b32 	%r<8>;
	.reg .b64 	%rd<11>;

	ld.param.u64 	%rd1, [_Z9vectorAddPjS_S__param_0];
	ld.param.u64 	%rd2, [_Z9vectorAddPjS_S__param_1];
	ld.param.u64 	%rd3, [_Z9vectorAddPjS_S__param_2];
	mov.u32 	%r2, %tid.x;
	mov.u32 	%r3, %ctaid.x;
	mov.u32 	%r4, %ntid.x;
	mad.lo.s32 	%r1, %r3, %r4, %r2;
	setp.gt.u32 	%p1, %r1, 899999999;
	@%p1 bra 	$L__BB0_2;
	cvta.to.global.u64 	%rd4, %rd1;
	cvta.to.global.u64 	%rd5, %rd2;
	cvta.to.global.u64 	%rd6, %rd3;
	mul.wide.u32 	%rd7, %r1, 4;
	add.s64 	%rd8, %rd4, %rd7;
	ld.global.u32 	%r5, [%rd8];
	add.s64 	%rd9, %rd5, %rd7;
	ld.global.u32 	%r6, [%rd9];
	add.s32 	%r7, %r6, %r5;
	add.s64 	%rd10, %rd6, %rd7;
	st.global.u32 	[%rd10], %r7;
$L__BB0_2:
	ret;

}
	// .globl	_Z6warmupPj
.visible .entry _Z6warmupPj(
	.param .u64 .ptr .align 1 _Z6warmupPj_param_0
)
{
	.reg .pred 	%p<2>;
	.reg .b32 	%r<3>;
	.reg .b64 	%rd<3>;

	ld.param.u64 	%rd1, [_Z6warmupPj_param_0];
	mov.u32 	%r1, %tid.x;
	setp.ne.s32 	%p1, %r1, 0;
	@%p1 bra 	$L__BB1_2;
	cvta.to.global.u64 	%rd2, %rd1;
	mov.b32 	%r2, 555;
	st.global.u32 	[%rd2], %r2;
$L__BB1_2:
	ret;

}


// ===== COMPILED SASS (sm_100) =====

	.target	sm_100

	.elftype	@"ET_EXEC"


//--------------------- .note.nv.tkinfo           --------------------------
	.section	.note.nv.tkinfo,"",@"SHT_NOTE"
	.sectionflags	@"SHF_NOTE_NV_TKINFO"
	.tkinfo
        /*0018*/ 	.word	0x00000002
        /*0030*/ 	.string	""
        /*0030*/ 	.string	"ptxas"
        /*0030*/ 	.string	"Cuda compilation tools, release 13.0, V13.0.88"
        /*0030*/ 	.string	"Build cuda_13.0.r13.0/compiler.36424714_0"
        /*0030*/ 	.string	"-arch sm_100 -m 64 "



//--------------------- .note.nv.cuinfo           --------------------------
	.section	.note.nv.cuinfo,"",@"SHT_NOTE"
	.sectionflags	@"SHF_NOTE_NV_CUINFO"
        /*0018*/ 	.short	0x0002
        /*001a*/ 	.short	0x0064
        /*001c*/ 	.short	0x0082
	.zero		2


//--------------------- .nv.info                  --------------------------
	.section	.nv.info,"",@"SHT_CUDA_INFO"
	.align	4


	//----- nvinfo : EIATTR_REGCOUNT
	.align		4
        /*0000*/ 	.byte	0x04, 0x2f
        /*0002*/ 	.short	(.L_1 - .L_0)
	.align		4
.L_0:
        /*0004*/ 	.word	index@(_Z9vectorAddPjS_S_)
        /*0008*/ 	.word	0x0000000c


	//----- nvinfo : EIATTR_FRAME_SIZE
	.align		4
.L_1:
        /*000c*/ 	.byte	0x04, 0x11
        /*000e*/ 	.short	(.L_3 - .L_2)
	.align		4
.L_2:
        /*0010*/ 	.word	index@(_Z9vectorAddPjS_S_)
        /*0014*/ 	.word	0x00000000


	//----- nvinfo : EIATTR_REGCOUNT
	.align		4
.L_3:
        /*0018*/ 	.byte	0x04, 0x2f
        /*001a*/ 	.short	(.L_5 - .L_4)
	.align		4
.L_4:
        /*001c*/ 	.word	index@(_Z6warmupPj)
        /*0020*/ 	.word	0x00000008


	//----- nvinfo : EIATTR_FRAME_SIZE
	.align		4
.L_5:
        /*0024*/ 	.byte	0x04, 0x11
        /*0026*/ 	.short	(.L_7 - .L_6)
	.align		4
.L_6:
        /*0028*/ 	.word	index@(_Z6warmupPj)
        /*002c*/ 	.word	0x00000000


	//----- nvinfo : EIATTR_MIN_STACK_SIZE
	.align		4
.L_7:
        /*0030*/ 	.byte	0x04, 0x12
        /*0032*/ 	.short	(.L_9 - .L_8)
	.align		4
.L_8:
        /*0034*/ 	.word	index@(_Z6warmupPj)
        /*0038*/ 	.word	0x00000000


	//----- nvinfo : EIATTR_MIN_STACK_SIZE
	.align		4
.L_9:
        /*003c*/ 	.byte	0x04, 0x12
        /*003e*/ 	.short	(.L_11 - .L_10)
	.align		4
.L_10:
        /*0040*/ 	.word	index@(_Z9vectorAddPjS_S_)
        /*0044*/ 	.word	0x00000000
.L_11:


//--------------------- .nv.compat                --------------------------
	.section	.nv.compat,"",@"SHT_CUDA_COMPAT_INFO"
	.align	4
        /*0000*/ 	.byte	0x02, 0x09, 0x00, 0x00, 0x02, 0x02, 0x01, 0x00, 0x02, 0x05, 0x05, 0x00, 0x03, 0x07, 0x01, 0x01
        /*0010*/ 	.byte	0x02, 0x03, 0x00, 0x00, 0x02, 0x06, 0x01, 0x00, 0x04, 0x0b, 0x08, 0x00, 0x09, 0x00, 0x00, 0x00
        /*0020*/ 	.byte	0x00, 0x00, 0x00, 0x00


//--------------------- .nv.info._Z6warmupPj      --------------------------
	.section	.nv.info._Z6warmupPj,"",@"SHT_CUDA_INFO"
	.sectionflags	@""
	.align	4


	//----- nvinfo : EIATTR_CUDA_API_VERSION
	.align		4
        /*0000*/ 	.byte	0x04, 0x37
        /*0002*/ 	.short	(.L_13 - .L_12)
.L_12:
        /*0004*/ 	.word	0x00000082


	//----- nvinfo : EIATTR_KPARAM_INFO
	.align		4
.L_13:
        /*0008*/ 	.byte	0x04, 0x17
        /*000a*/ 	.short	(.L_15 - .L_14)
.L_14:
        /*000c*/ 	.word	0x00000000
        /*0010*/ 	.short	0x0000
        /*0012*/ 	.short	0x0000
        /*0014*/ 	.byte	0x00, 0xf5, 0x21, 0x00


	//----- nvinfo : EIATTR_SPARSE_MMA_MASK
	.align		4
.L_15:
        /*0018*/ 	.byte	0x03, 0x50
        /*001a*/ 	.short	0x0000


	//----- nvinfo : EIATTR_MAXREG_COUNT
	.align		4
        /*001c*/ 	.byte	0x03, 0x1b
        /*001e*/ 	.short	0x00ff


	//----- nvinfo : EIATTR_MERCURY_ISA_VERSION
	.align		4
        /*0020*/ 	.byte	0x03, 0x5f
        /*0022*/ 	.short	0x0101


	//----- nvinfo : EIATTR_VRC_CTA_INIT_COUNT
	.align		4
        /*0024*/ 	.byte	0x02, 0x4a
	.zero		1
	.zero		1


	//----- nvinfo : EIATTR_EXIT_INSTR_OFFSETS
	.align		4
        /*0028*/ 	.byte	0x04, 0x1c
        /*002a*/ 	.short	(.L_17 - .L_16)


	//   ....[0]....
.L_16:
        /*002c*/ 	.word	0x00000030


	//   ....[1]....
        /*0030*/ 	.word	0x00000080


	//----- nvinfo : EIATTR_CBANK_PARAM_SIZE
	.align		4
.L_17:
        /*0034*/ 	.byte	0x03, 0x19
        /*0036*/ 	.short	0x0008


	//----- nvinfo : EIATTR_PARAM_CBANK
	.align		4
        /*0038*/ 	.byte	0x04, 0x0a
        /*003a*/ 	.short	(.L_19 - .L_18)
	.align		4
.L_18:
        /*003c*/ 	.word	index@(.nv.constant0._Z6warmupPj)
        /*0040*/ 	.short	0x0380
        /*0042*/ 	.short	0x0008


	//----- nvinfo : EIATTR_SW_WAR
	.align		4
.L_19:
        /*0044*/ 	.byte	0x04, 0x36
        /*0046*/ 	.short	(.L_21 - .L_20)
.L_20:
        /*0048*/ 	.word	0x00000008
.L_21:


//--------------------- .nv.info._Z9vectorAddPjS_S_ --------------------------
	.section	.nv.info._Z9vectorAddPjS_S_,"",@"SHT_CUDA_INFO"
	.sectionflags	@""
	.align	4


	//----- nvinfo : EIATTR_CUDA_API_VERSION
	.align		4
        /*0000*/ 	.byte	0x04, 0x37
        /*0002*/ 	.short	(.L_23 - .L_22)
.L_22:
        /*0004*/ 	.word	0x00000082


	//----- nvinfo : EIATTR_KPARAM_INFO
	.align		4
.L_23:
        /*0008*/ 	.byte	0x04, 0x17
        /*000a*/ 	.short	(.L_25 - .L_24)
.L_24:
        /*000c*/ 	.word	0x00000000
        /*0010*/ 	.short	0x0002
        /*0012*/ 	.short	0x0010
        /*0014*/ 	.byte	0x00, 0xf5, 0x21, 0x00


	//----- nvinfo : EIATTR_KPARAM_INFO
	.align		4
.L_25:
        /*0018*/ 	.byte	0x04, 0x17
        /*001a*/ 	.short	(.L_27 - .L_26)
.L_26:
        /*001c*/ 	.word	0x00000000
        /*0020*/ 	.short	0x0001
        /*0022*/ 	.short	0x0008
        /*0024*/ 	.byte	0x00, 0xf5, 0x21, 0x00


	//----- nvinfo : EIATTR_KPARAM_INFO
	.align		4
.L_27:
        /*0028*/ 	.byte	0x04, 0x17
        /*002a*/ 	.short	(.L_29 - .L_28)
.L_28:
        /*002c*/ 	.word	0x00000000
        /*0030*/ 	.short	0x0000
        /*0032*/ 	.short	0x0000
        /*0034*/ 	.byte	0x00, 0xf5, 0x21, 0x00


	//----- nvinfo : EIATTR_SPARSE_MMA_MASK
	.align		4
.L_29:
        /*0038*/ 	.byte	0x03, 0x50
        /*003a*/ 	.short	0x0000


	//----- nvinfo : EIATTR_MAXREG_COUNT
	.align		4
        /*003c*/ 	.byte	0x03, 0x1b
        /*003e*/ 	.short	0x00ff


	//----- nvinfo : EIATTR_MERCURY_ISA_VERSION
	.align		4
        /*0040*/ 	.byte	0x03, 0x5f
        /*0042*/ 	.short	0x0101


	//----- nvinfo : EIATTR_VRC_CTA_INIT_COUNT
	.align		4
        /*0044*/ 	.byte	0x02, 0x4a
	.zero		1
	.zero		1


	//----- nvinfo : EIATTR_EXIT_INSTR_OFFSETS
	.align		4
        /*0048*/ 	.byte	0x04, 0x1c
        /*004a*/ 	.short	(.L_31 - .L_30)


	//   ....[0]....
.L_30:
        /*004c*/ 	.word	0x00000060


	//   ....[1]....
        /*0050*/ 	.word	0x00000120


	//----- nvinfo : EIATTR_CBANK_PARAM_SIZE
	.align		4
.L_31:
        /*0054*/ 	.byte	0x03, 0x19
        /*0056*/ 	.short	0x0018


	//----- nvinfo : EIATTR_PARAM_CBANK
	.align		4
        /*0058*/ 	.byte	0x04, 0x0a
        /*005a*/ 	.short	(.L_33 - .L_32)
	.align		4
.L_32:
        /*005c*/ 	.word	index@(.nv.constant0._Z9vectorAddPjS_S_)
        /*0060*/ 	.short	0x0380
        /*0062*/ 	.short	0x0018


	//----- nvinfo : EIATTR_SW_WAR
	.align		4
.L_33:
        /*0064*/ 	.byte	0x04, 0x36
        /*0066*/ 	.short	(.L_35 - .L_34)
.L_34:
        /*0068*/ 	.word	0x00000008
.L_35:


//--------------------- .nv.callgraph             --------------------------
	.section	.nv.callgraph,"",@"SHT_CUDA_CALLGRAPH"
	.align	4
	.sectionentsize	8
	.align		4
        /*0000*/ 	.word	0x00000000
	.align		4
        /*0004*/ 	.word	0xffffffff
	.align		4
        /*0008*/ 	.word	0x00000000
	.align		4
        /*000c*/ 	.word	0xfffffffe
	.align		4
        /*0010*/ 	.word	0x00000000
	.align		4
        /*0014*/ 	.word	0xfffffffd
	.align		4
        /*0018*/ 	.word	0x00000000
	.align		4
        /*001c*/ 	.word	0xfffffffc


//--------------------- .text._Z6warmupPj         --------------------------
	.section	.text._Z6warmupPj,"ax",@progbits
	.align	128
        .global         _Z6warmupPj
        .type           _Z6warmupPj,@function
        .size           _Z6warmupPj,(.L_x_2 - _Z6warmupPj)
        .other          _Z6warmupPj,@"STO_CUDA_ENTRY STV_DEFAULT"
_Z6warmupPj:
.text._Z6warmupPj:
[----:B------:R-:W-:Y:S01]  /*0000*/  LDC R1, c[0x0][0x37c] ;  /* 0x0000df00ff017b82 */ /* 0x000fe20000000800 */
[----:B------:R-:W0:Y:S02]  /*0010*/  S2R R0, SR_TID.X ;  /* 0x0000000000007919 */ /* 0x000e240000002100 */
[----:B0-----:R-:W-:-:S13]  /*0020*/  ISETP.NE.AND P0, PT, R0, RZ, PT ;  /* 0x000000ff0000720c */ /* 0x001fda0003f05270 */
[----:B------:R-:W-:Y:S05]  /*0030*/  @P0 EXIT ;  /* 0x000000000000094d */ /* 0x000fea0003800000 */
[----:B------:R-:W0:Y:S01]  /*0040*/  LDC.64 R2, c[0x0][0x380] ;  /* 0x0000e000ff027b82 */ /* 0x000e220000000a00 */
[----:B------:R-:W0:Y:S01]  /*0050*/  LDCU.64 UR4, c[0x0][0x358] ;  /* 0x00006b00ff0477ac */ /* 0x000e220008000a00 */
[----:B------:R-:W-:-:S05]  /*0060*/  HFMA2 R5, -RZ, RZ, 0, 3.3080577850341796875e-05 ;  /* 0x0000022bff057431 */ /* 0x000fca00000001ff */
[----:B0-----:R-:W-:Y:S01]  /*0070*/  STG.E desc[UR4][R2.64], R5 ;  /* 0x0000000502007986 */ /* 0x001fe2000c101904 */
[----:B------:R-:W-:Y:S05]  /*0080*/  EXIT ;  /* 0x000000000000794d */ /* 0x000fea0003800000 */
.L_x_0:
[----:B------:R-:W-:-:S00]  /*0090*/  BRA `(.L_x_0) ;  /* 0xfffffffc00fc7947 */ /* 0x000fc0000383ffff */
[----:B------:R-:W-:-:S00]  /*00a0*/  NOP ;  /* 0x0000000000007918 */ /* 0x000fc00000000000 */
        /* <DEDUP_REMOVED lines=13> */
.L_x_2:


//--------------------- .text._Z9vectorAddPjS_S_  --------------------------
	.section	.text._Z9vectorAddPjS_S_,"ax",@progbits
	.align	128
        .global         _Z9vectorAddPjS_S_
        .type           _Z9vectorAddPjS_S_,@function
        .size           _Z9vectorAddPjS_S_,(.L_x_3 - _Z9vectorAddPjS_S_)
        .other          _Z9vectorAddPjS_S_,@"STO_CUDA_ENTRY STV_DEFAULT"
_Z9vectorAddPjS_S_:
.text._Z9vectorAddPjS_S_:
[----:B------:R-:W-:Y:S01]  /*0000*/  LDC R1, c[0x0][0x37c] ;  /* 0x0000df00ff017b82 */ /* 0x000fe20000000800 */
[----:B------:R-:W0:Y:S07]  /*0010*/  S2R R9, SR_TID.X ;  /* 0x0000000000097919 */ /* 0x000e2e0000002100 */
[----:B------:R-:W0:Y:S08]  /*0020*/  S2UR UR4, SR_CTAID.X ;  /* 0x00000000000479c3 */ /* 0x000e300000002500 */
[----:B------:R-:W0:Y:S02]  /*0030*/  LDC R0, c[0x0][0x360] ;  /* 0x0000d800ff007b82 */ /* 0x000e240000000800 */
[----:B0-----:R-:W-:-:S05]  /*0040*/  IMAD R9, R0, UR4, R9 ;  /* 0x0000000400097c24 */ /* 0x001fca000f8e0209 */
[----:B------:R-:W-:-:S13]  /*0050*/  ISETP.GT.U32.AND P0, PT, R9, 0x35a4e8ff, PT ;  /* 0x35a4e8ff0900780c */ /* 0x000fda0003f04070 */
[----:B------:R-:W-:Y:S05]  /*0060*/  @P0 EXIT ;  /* 0x000000000000094d */ /* 0x000fea0003800000 */
[----:B------:R-:W0:Y:S01]  /*0070*/  LDC.64 R2, c[0x0][0x380] ;  /* 0x0000e000ff027b82 */ /* 0x000e220000000a00 */
[----:B------:R-:W1:Y:S07]  /*0080*/  LDCU.64 UR4, c[0x0][0x358] ;  /* 0x00006b00ff0477ac */ /* 0x000e6e0008000a00 */
[----:B------:R-:W2:Y:S08]  /*0090*/  LDC.64 R4, c[0x0][0x388] ;  /* 0x0000e200ff047b82 */ /* 0x000eb00000000a00 */
[----:B------:R-:W3:Y:S01]  /*00a0*/  LDC.64 R6, c[0x0][0x390] ;  /* 0x0000e400ff067b82 */ /* 0x000ee20000000a00 */
[----:B0-----:R-:W-:-:S06]  /*00b0*/  IMAD.WIDE.U32 R2, R9, 0x4, R2 ;  /* 0x0000000409027825 */ /* 0x001fcc00078e0002 */
[----:B-1----:R-:W4:Y:S01]  /*00c0*/  LDG.E R2, desc[UR4][R2.64] ;  /* 0x0000000402027981 */ /* 0x002f22000c1e1900 */
[----:B--2---:R-:W-:-:S06]  /*00d0*/  IMAD.WIDE.U32 R4, R9, 0x4, R4 ;  /* 0x0000000409047825 */ /* 0x004fcc00078e0004 */
[----:B------:R-:W4:Y:S01]  /*00e0*/  LDG.E R5, desc[UR4][R4.64] ;  /* 0x0000000404057981 */ /* 0x000f22000c1e1900 */
[----:B---3--:R-:W-:Y:S01]  /*00f0*/  IMAD.WIDE.U32 R6, R9, 0x4, R6 ;  /* 0x0000000409067825 */ /* 0x008fe200078e0006 */
[----:B----4-:R-:W-:-:S05]  /*0100*/  IADD3 R9, PT, PT, R2, R5, RZ ;  /* 0x0000000502097210 */ /* 0x010fca0007ffe0ff */
[----:B------:R-:W-:Y:S01]  /*0110*/  STG.E desc[UR4][R6.64], R9 ;  /* 0x0000000906007986 */ /* 0x000fe2000c101904 */
[----:B------:R-:W-:Y:S05]  /*0120*/  EXIT ;  /* 0x000000000000794d */ /* 0x000fea0003800000 */
.L_x_1:
        /* <DEDUP_REMOVED lines=13> */
.L_x_3:


//--------------------- .nv.shared.reserved.0     --------------------------
	.section	.nv.shared.reserved.0,"aw",@nobits
	.weak		__nv_reservedSMEM_offset_0_alias
	.size		__nv_reservedSMEM_offset_0_alias, 0, 64
	.other		__nv_reservedSMEM_offset_0_alias,@"STO_CUDA_RESERVED_SHARED STV_DEFAULT"
__nv_reservedSMEM_offset_0_alias:
	.zero		0
	.zero		64


//--------------------- .nv.constant0._Z6warmupPj --------------------------
	.section	.nv.constant0._Z6warmupPj,"a",@progbits
	.sectionflags	@""
	.align	4
.nv.constant0._Z6warmupPj:
	.zero		904


//--------------------- .nv.constant0._Z9vectorAddPjS_S_ --------------------------
	.section	.nv.constant0._Z9vectorAddPjS_S_,"a",@progbits
	.sectionflags	@""
	.align	4
.nv.constant0._Z9vectorAddPjS_S_:
	.zero		920


//--------------------- SYMBOLS --------------------------

	.type		.nv.reservedSmem.offset0,@object
	.size		.nv.reservedSmem.offset0,0x4
